//
// Generated by NVIDIA NVVM Compiler
//
// Compiler Build ID: CL-36424714
// Cuda compilation tools, release 13.0, V13.0.88
// Based on NVVM 20.0.0
//

.version 9.0
.target sm_100
.address_size 64

	// .globl	_Z7dot_pdtPfS_iS_
// _ZZ7dot_pdtPfS_iS_E7tmp_sum has been demoted

.visible .entry _Z7dot_pdtPfS_iS_(
	.param .u64 .ptr .align 1 _Z7dot_pdtPfS_iS__param_0,
	.param .u64 .ptr .align 1 _Z7dot_pdtPfS_iS__param_1,
	.param .u32 _Z7dot_pdtPfS_iS__param_2,
	.param .u64 .ptr .align 1 _Z7dot_pdtPfS_iS__param_3
)
{
	.reg .pred 	%p<7>;
	.reg .b32 	%r<18>;
	.reg .b32 	%f<14>;
	.reg .b64 	%rd<17>;
	// demoted variable
	.shared .align 4 .b8 _ZZ7dot_pdtPfS_iS_E7tmp_sum[4096];
	ld.param.u64 	%rd7, [_Z7dot_pdtPfS_iS__param_0];
	ld.param.u64 	%rd8, [_Z7dot_pdtPfS_iS__param_1];
	ld.param.u32 	%r9, [_Z7dot_pdtPfS_iS__param_2];
	ld.param.u64 	%rd9, [_Z7dot_pdtPfS_iS__param_3];
	mov.u32 	%r1, %tid.x;
	mov.u32 	%r2, %ctaid.x;
	mov.u32 	%r3, %ntid.x;
	mad.lo.s32 	%r17, %r2, %r3, %r1;
	setp.ge.s32 	%p1, %r17, %r9;
	mov.f32 	%f13, 0f00000000;
	@%p1 bra 	$L__BB0_3;
	mov.u32 	%r10, %nctaid.x;
	mul.lo.s32 	%r5, %r3, %r10;
	cvta.to.global.u64 	%rd1, %rd7;
	cvta.to.global.u64 	%rd2, %rd8;
	mov.f32 	%f13, 0f00000000;
$L__BB0_2:
	mul.wide.s32 	%rd10, %r17, 4;
	add.s64 	%rd11, %rd1, %rd10;
	ld.global.f32 	%f6, [%rd11];
	add.s64 	%rd12, %rd2, %rd10;
	ld.global.f32 	%f7, [%rd12];
	fma.rn.f32 	%f13, %f6, %f7, %f13;
	add.s32 	%r17, %r17, %r5;
	setp.lt.s32 	%p2, %r17, %r9;
	@%p2 bra 	$L__BB0_2;
$L__BB0_3:
	shl.b32 	%r11, %r1, 2;
	mov.u32 	%r12, _ZZ7dot_pdtPfS_iS_E7tmp_sum;
	add.s32 	%r8, %r12, %r11;
	st.shared.f32 	[%r8], %f13;
	bar.sync 	0;
	setp.lt.u32 	%p3, %r3, 2;
	@%p3 bra 	$L__BB0_8;
	shr.u32 	%r13, %r3, 1;
	cvt.u64.u32 	%rd16, %r13;
	cvt.u64.u32 	%rd4, %r1;
$L__BB0_5:
	setp.le.u64 	%p4, %rd16, %rd4;
	@%p4 bra 	$L__BB0_7;
	cvt.u32.u64 	%r14, %rd16;
	shl.b32 	%r15, %r14, 2;
	add.s32 	%r16, %r8, %r15;
	ld.shared.f32 	%f8, [%r16];
	ld.shared.f32 	%f9, [%r8];
	add.f32 	%f10, %f8, %f9;
	st.shared.f32 	[%r8], %f10;
$L__BB0_7:
	bar.sync 	0;
	shr.u64 	%rd6, %rd16, 1;
	setp.gt.u64 	%p5, %rd16, 1;
	mov.u64 	%rd16, %rd6;
	@%p5 bra 	$L__BB0_5;
$L__BB0_8:
	setp.ne.s32 	%p6, %r1, 0;
	@%p6 bra 	$L__BB0_10;
	ld.shared.f32 	%f11, [_ZZ7dot_pdtPfS_iS_E7tmp_sum];
	cvta.to.global.u64 	%rd13, %rd9;
	mul.wide.u32 	%rd14, %r2, 4;
	add.s64 	%rd15, %rd13, %rd14;
	st.global.f32 	[%rd15], %f11;
$L__BB0_10:
	ret;

}


// ===== COMPILED SASS (sm_100) =====

	.target	sm_100

	.elftype	@"ET_EXEC"


//--------------------- .note.nv.tkinfo           --------------------------
	.section	.note.nv.tkinfo,"",@"SHT_NOTE"
	.sectionflags	@"SHF_NOTE_NV_TKINFO"
	.tkinfo
        /*0018*/ 	.word	0x00000002
        /*0030*/ 	.string	""
        /*0030*/ 	.string	"ptxas"
        /*0030*/ 	.string	"Cuda compilation tools, release 13.0, V13.0.88"
        /*0030*/ 	.string	"Build cuda_13.0.r13.0/compiler.36424714_0"
        /*0030*/ 	.string	"-arch sm_100 -m 64 "



//--------------------- .note.nv.cuinfo           --------------------------
	.section	.note.nv.cuinfo,"",@"SHT_NOTE"
	.sectionflags	@"SHF_NOTE_NV_CUINFO"
        /*0018*/ 	.short	0x0002
        /*001a*/ 	.short	0x0064
        /*001c*/ 	.short	0x0082
	.zero		2


//--------------------- .nv.info                  --------------------------
	.section	.nv.info,"",@"SHT_CUDA_INFO"
	.align	4


	//----- nvinfo : EIATTR_REGCOUNT
	.align		4
        /*0000*/ 	.byte	0x04, 0x2f
        /*0002*/ 	.short	(.L_1 - .L_0)
	.align		4
.L_0:
        /*0004*/ 	.word	index@(_Z7dot_pdtPfS_iS_)
        /*0008*/ 	.word	0x00000010


	//----- nvinfo : EIATTR_FRAME_SIZE
	.align		4
.L_1:
        /*000c*/ 	.byte	0x04, 0x11
        /*000e*/ 	.short	(.L_3 - .L_2)
	.align		4
.L_2:
        /*0010*/ 	.word	index@(_Z7dot_pdtPfS_iS_)
        /*0014*/ 	.word	0x00000000


	//----- nvinfo : EIATTR_MIN_STACK_SIZE
	.align		4
.L_3:
        /*0018*/ 	.byte	0x04, 0x12
        /*001a*/ 	.short	(.L_5 - .L_4)
	.align		4
.L_4:
        /*001c*/ 	.word	index@(_Z7dot_pdtPfS_iS_)
        /*0020*/ 	.word	0x00000000
.L_5:


//--------------------- .nv.compat                --------------------------
	.section	.nv.compat,"",@"SHT_CUDA_COMPAT_INFO"
	.align	4
        /*0000*/ 	.byte	0x02, 0x09, 0x00, 0x00, 0x02, 0x02, 0x01, 0x00, 0x02, 0x05, 0x05, 0x00, 0x03, 0x07, 0x01, 0x01
        /*0010*/ 	.byte	0x02, 0x03, 0x00, 0x00, 0x02, 0x06, 0x01, 0x00, 0x04, 0x0b, 0x08, 0x00, 0x09, 0x00, 0x00, 0x00
        /*0020*/ 	.byte	0x00, 0x00, 0x00, 0x00


//--------------------- .nv.info._Z7dot_pdtPfS_iS_ --------------------------
	.section	.nv.info._Z7dot_pdtPfS_iS_,"",@"SHT_CUDA_INFO"
	.sectionflags	@""
	.align	4


	//----- nvinfo : EIATTR_CUDA_API_VERSION
	.align		4
        /*0000*/ 	.byte	0x04, 0x37
        /*0002*/ 	.short	(.L_7 - .L_6)
.L_6:
        /*0004*/ 	.word	0x00000082


	//----- nvinfo : EIATTR_KPARAM_INFO
	.align		4
.L_7:
        /*0008*/ 	.byte	0x04, 0x17
        /*000a*/ 	.short	(.L_9 - .L_8)
.L_8:
        /*000c*/ 	.word	0x00000000
        /*0010*/ 	.short	0x0003
        /*0012*/ 	.short	0x0018
        /*0014*/ 	.byte	0x00, 0xf5, 0x21, 0x00


	//----- nvinfo : EIATTR_KPARAM_INFO
	.align		4
.L_9:
        /*0018*/ 	.byte	0x04, 0x17
        /*001a*/ 	.short	(.L_11 - .L_10)
.L_10:
        /*001c*/ 	.word	0x00000000
        /*0020*/ 	.short	0x0002
        /*0022*/ 	.short	0x0010
        /*0024*/ 	.byte	0x00, 0xf0, 0x11, 0x00


	//----- nvinfo : EIATTR_KPARAM_INFO
	.align		4
.L_11:
        /*0028*/ 	.byte	0x04, 0x17
        /*002a*/ 	.short	(.L_13 - .L_12)
.L_12:
        /*002c*/ 	.word	0x00000000
        /*0030*/ 	.short	0x0001
        /*0032*/ 	.short	0x0008
        /*0034*/ 	.byte	0x00, 0xf5, 0x21, 0x00


	//----- nvinfo : EIATTR_KPARAM_INFO
	.align		4
.L_13:
        /*0038*/ 	.byte	0x04, 0x17
        /*003a*/ 	.short	(.L_15 - .L_14)
.L_14:
        /*003c*/ 	.word	0x00000000
        /*0040*/ 	.short	0x0000
        /*0042*/ 	.short	0x0000
        /*0044*/ 	.byte	0x00, 0xf5, 0x21, 0x00


	//----- nvinfo : EIATTR_SPARSE_MMA_MASK
	.align		4
.L_15:
        /*0048*/ 	.byte	0x03, 0x50
        /*004a*/ 	.short	0x0000


	//----- nvinfo : EIATTR_MAXREG_COUNT
	.align		4
        /*004c*/ 	.byte	0x03, 0x1b
        /*004e*/ 	.short	0x00ff


	//----- nvinfo : EIATTR_NUM_BARRIERS
	.align		4
        /*0050*/ 	.byte	0x02, 0x4c
        /*0052*/ 	.byte	0x01
	.zero		1


	//----- nvinfo : EIATTR_MERCURY_ISA_VERSION
	.align		4
        /*0054*/ 	.byte	0x03, 0x5f
        /*0056*/ 	.short	0x0101


	//----- nvinfo : EIATTR_VRC_CTA_INIT_COUNT
	.align		4
        /*0058*/ 	.byte	0x02, 0x4a
	.zero		1
	.zero		1


	//----- nvinfo : EIATTR_EXIT_INSTR_OFFSETS
	.align		4
        /*005c*/ 	.byte	0x04, 0x1c
        /*005e*/ 	.short	(.L_17 - .L_16)


	//   ....[0]....
.L_16:
        /*0060*/ 	.word	0x00000330


	//   ....[1]....
        /*0064*/ 	.word	0x000003b0


	//----- nvinfo : EIATTR_CRS_STACK_SIZE
	.align		4
.L_17:
        /*0068*/ 	.byte	0x04, 0x1e
        /*006a*/ 	.short	(.L_19 - .L_18)
.L_18:
        /*006c*/ 	.word	0x00000000


	//----- nvinfo : EIATTR_CBANK_PARAM_SIZE
	.align		4
.L_19:
        /*0070*/ 	.byte	0x03, 0x19
        /*0072*/ 	.short	0x0020


	//----- nvinfo : EIATTR_PARAM_CBANK
	.align		4
        /*0074*/ 	.byte	0x04, 0x0a
        /*0076*/ 	.short	(.L_21 - .L_20)
	.align		4
.L_20:
        /*0078*/ 	.word	index@(.nv.constant0._Z7dot_pdtPfS_iS_)
        /*007c*/ 	.short	0x0380
        /*007e*/ 	.short	0x0020


	//----- nvinfo : EIATTR_SW_WAR
	.align		4
.L_21:
        /*0080*/ 	.byte	0x04, 0x36
        /*0082*/ 	.short	(.L_23 - .L_22)
.L_22:
        /*0084*/ 	.word	0x00000008
.L_23:


//--------------------- .nv.callgraph             --------------------------
	.section	.nv.callgraph,"",@"SHT_CUDA_CALLGRAPH"
	.align	4
	.sectionentsize	8
	.align		4
        /*0000*/ 	.word	0x00000000
	.align		4
        /*0004*/ 	.word	0xffffffff
	.align		4
        /*0008*/ 	.word	0x00000000
	.align		4
        /*000c*/ 	.word	0xfffffffe
	.align		4
        /*0010*/ 	.word	0x00000000
	.align		4
        /*0014*/ 	.word	0xfffffffd
	.align		4
        /*0018*/ 	.word	0x00000000
	.align		4
        /*001c*/ 	.word	0xfffffffc


//--------------------- .text._Z7dot_pdtPfS_iS_   --------------------------
	.section	.text._Z7dot_pdtPfS_iS_,"ax",@progbits
	.align	128
        .global         _Z7dot_pdtPfS_iS_
        .type           _Z7dot_pdtPfS_iS_,@function
        .size           _Z7dot_pdtPfS_iS_,(.L_x_6 - _Z7dot_pdtPfS_iS_)
        .other          _Z7dot_pdtPfS_iS_,@"STO_CUDA_ENTRY STV_DEFAULT"
_Z7dot_pdtPfS_iS_:
.text._Z7dot_pdtPfS_iS_:
[----:B------:R-:W-:Y:S01]  /*0000*/  LDC R1, c[0x0][0x37c] ;  /* 0x0000df00ff017b82 */ /* 0x000fe20000000800 */
[----:B------:R-:W0:Y:S01]  /*0010*/  S2R R12, SR_TID.X ;  /* 0x00000000000c7919 */ /* 0x000e220000002100 */
[----:B------:R-:W0:Y:S01]  /*0020*/  LDCU UR8, c[0x0][0x360] ;  /* 0x00006c00ff0877ac */ /* 0x000e220008000800 */
[----:B------:R-:W-:Y:S01]  /*0030*/  BSSY.RECONVERGENT B0, `(.L_x_0) ;  /* 0x0000015000007945 */ /* 0x000fe20003800200 */
[----:B------:R-:W-:Y:S01]  /*0040*/  IMAD.MOV.U32 R10, RZ, RZ, RZ ;  /* 0x000000ffff0a7224 */ /* 0x000fe200078e00ff */
[----:B------:R-:W0:Y:S01]  /*0050*/  S2R R13, SR_CTAID.X ;  /* 0x00000000000d7919 */ /* 0x000e220000002500 */
[----:B------:R-:W1:Y:S01]  /*0060*/  LDCU UR4, c[0x0][0x390] ;  /* 0x00007200ff0477ac */ /* 0x000e620008000800 */
[----:B------:R-:W2:Y:S01]  /*0070*/  LDCU.64 UR6, c[0x0][0x358] ;  /* 0x00006b00ff0677ac */ /* 0x000ea20008000a00 */
[----:B0-----:R-:W-:-:S05]  /*0080*/  IMAD R0, R13, UR8, R12 ;  /* 0x000000080d007c24 */ /* 0x001fca000f8e020c */
[----:B-1----:R-:W-:-:S13]  /*0090*/  ISETP.GE.AND P0, PT, R0, UR4, PT ;  /* 0x0000000400007c0c */ /* 0x002fda000bf06270 */
[----:B--2---:R-:W-:Y:S05]  /*00a0*/  @P0 BRA `(.L_x_1) ;  /* 0x0000000000340947 */ /* 0x004fea0003800000 */
[----:B------:R-:W0:Y:S01]  /*00b0*/  LDC R11, c[0x0][0x370] ;  /* 0x0000dc00ff0b7b82 */ /* 0x000e220000000800 */
[----:B------:R-:W-:-:S07]  /*00c0*/  IMAD.MOV.U32 R10, RZ, RZ, RZ ;  /* 0x000000ffff0a7224 */ /* 0x000fce00078e00ff */
[----:B------:R-:W1:Y:S08]  /*00d0*/  LDC.64 R6, c[0x0][0x380] ;  /* 0x0000e000ff067b82 */ /* 0x000e700000000a00 */
[----:B------:R-:W2:Y:S01]  /*00e0*/  LDC.64 R8, c[0x0][0x388] ;  /* 0x0000e200ff087b82 */ /* 0x000ea20000000a00 */
[----:B0-----:R-:W-:-:S07]  /*00f0*/  IMAD R11, R11, UR8, RZ ;  /* 0x000000080b0b7c24 */ /* 0x001fce000f8e02ff */
.L_x_2:
[----:B-1----:R-:W-:-:S04]  /*0100*/  IMAD.WIDE R2, R0, 0x4, R6 ;  /* 0x0000000400027825 */ /* 0x002fc800078e0206 */
[----:B--2---:R-:W-:Y:S02]  /*0110*/  IMAD.WIDE R4, R0, 0x4, R8 ;  /* 0x0000000400047825 */ /* 0x004fe400078e0208 */
[----:B------:R-:W2:Y:S04]  /*0120*/  LDG.E R3, desc[UR6][R2.64] ;  /* 0x0000000602037981 */ /* 0x000ea8000c1e1900 */
[----:B------:R-:W2:Y:S01]  /*0130*/  LDG.E R4, desc[UR6][R4.64] ;  /* 0x0000000604047981 */ /* 0x000ea2000c1e1900 */
[----:B------:R-:W-:-:S04]  /*0140*/  IADD3 R0, PT, PT, R11, R0, RZ ;  /* 0x000000000b007210 */ /* 0x000fc80007ffe0ff */
[----:B------:R-:W-:Y:S01]  /*0150*/  ISETP.GE.AND P0, PT, R0, UR4, PT ;  /* 0x0000000400007c0c */ /* 0x000fe2000bf06270 */
[----:B--2---:R-:W-:-:S12]  /*0160*/  FFMA R10, R3, R4, R10 ;  /* 0x00000004030a7223 */ /* 0x004fd8000000000a */
[----:B------:R-:W-:Y:S05]  /*0170*/  @!P0 BRA `(.L_x_2) ;  /* 0xfffffffc00e08947 */ /* 0x000fea000383ffff */
.L_x_1:
[----:B------:R-:W-:Y:S05]  /*0180*/  BSYNC.RECONVERGENT B0 ;  /* 0x0000000000007941 */ /* 0x000fea0003800200 */
.L_x_0:
[----:B------:R-:W0:Y:S01]  /*0190*/  S2UR UR5, SR_CgaCtaId ;  /* 0x00000000000579c3 */ /* 0x000e220000008800 */
[----:B------:R-:W-:Y:S01]  /*01a0*/  UMOV UR4, 0x400 ;  /* 0x0000040000047882 */ /* 0x000fe20000000000 */
[----:B------:R-:W-:Y:S01]  /*01b0*/  UISETP.GE.U32.AND UP0, UPT, UR8, 0x2, UPT ;  /* 0x000000020800788c */ /* 0x000fe2000bf06070 */
[----:B------:R-:W-:Y:S01]  /*01c0*/  ISETP.NE.AND P1, PT, R12, RZ, PT ;  /* 0x000000ff0c00720c */ /* 0x000fe20003f25270 */
[----:B0-----:R-:W-:-:S06]  /*01d0*/  ULEA UR4, UR5, UR4, 0x18 ;  /* 0x0000000405047291 */ /* 0x001fcc000f8ec0ff */
[----:B------:R-:W-:-:S05]  /*01e0*/  LEA R3, R12, UR4, 0x2 ;  /* 0x000000040c037c11 */ /* 0x000fca000f8e10ff */
[----:B------:R0:W-:Y:S01]  /*01f0*/  STS [R3], R10 ;  /* 0x0000000a03007388 */ /* 0x0001e20000000800 */
[----:B------:R-:W-:Y:S06]  /*0200*/  BAR.SYNC.DEFER_BLOCKING 0x0 ;  /* 0x0000000000007b1d */ /* 0x000fec0000010000 */
[----:B------:R-:W-:Y:S05]  /*0210*/  BRA.U !UP0, `(.L_x_3) ;  /* 0x0000000108447547 */ /* 0x000fea000b800000 */
[----:B------:R-:W-:Y:S01]  /*0220*/  USHF.R.U32.HI UR4, URZ, 0x1, UR8 ;  /* 0x00000001ff047899 */ /* 0x000fe20008011608 */
[----:B------:R-:W-:-:S05]  /*0230*/  IMAD.MOV.U32 R7, RZ, RZ, RZ ;  /* 0x000000ffff077224 */ /* 0x000fca00078e00ff */
[----:B------:R-:W-:-:S07]  /*0240*/  MOV R4, UR4 ;  /* 0x0000000400047c02 */ /* 0x000fce0008000f00 */
.L_x_4:
[----:B------:R-:W-:-:S04]  /*0250*/  ISETP.GT.U32.AND P0, PT, R4, R12, PT ;  /* 0x0000000c0400720c */ /* 0x000fc80003f04070 */
[----:B------:R-:W-:-:S13]  /*0260*/  ISETP.GT.U32.AND.EX P0, PT, R7, RZ, PT, P0 ;  /* 0x000000ff0700720c */ /* 0x000fda0003f04100 */
[----:B------:R-:W-:Y:S01]  /*0270*/  @P0 IMAD R0, R4, 0x4, R3 ;  /* 0x0000000404000824 */ /* 0x000fe200078e0203 */
[----:B------:R-:W-:Y:S05]  /*0280*/  @P0 LDS R5, [R3] ;  /* 0x0000000003050984 */ /* 0x000fea0000000800 */
[----:B------:R-:W1:Y:S02]  /*0290*/  @P0 LDS R0, [R0] ;  /* 0x0000000000000984 */ /* 0x000e640000000800 */
[----:B-1----:R-:W-:Y:S01]  /*02a0*/  @P0 FADD R2, R0, R5 ;  /* 0x0000000500020221 */ /* 0x002fe20000000000 */
[----:B------:R-:W-:-:S04]  /*02b0*/  SHF.R.U32.HI R5, RZ, 0x1, R7 ;  /* 0x00000001ff057819 */ /* 0x000fc80000011607 */
[----:B------:R1:W-:Y:S01]  /*02c0*/  @P0 STS [R3], R2 ;  /* 0x0000000203000388 */ /* 0x0003e20000000800 */
[----:B------:R-:W-:Y:S01]  /*02d0*/  BAR.SYNC.DEFER_BLOCKING 0x0 ;  /* 0x0000000000007b1d */ /* 0x000fe20000010000 */
[C---:B------:R-:W-:Y:S02]  /*02e0*/  ISETP.GT.U32.AND P0, PT, R4.reuse, 0x1, PT ;  /* 0x000000010400780c */ /* 0x040fe40003f04070 */
[----:B------:R-:W-:Y:S02]  /*02f0*/  SHF.R.U64 R4, R4, 0x1, R7 ;  /* 0x0000000104047819 */ /* 0x000fe40000001207 */
[----:B------:R-:W-:Y:S02]  /*0300*/  ISETP.GT.U32.AND.EX P0, PT, R7, RZ, PT, P0 ;  /* 0x000000ff0700720c */ /* 0x000fe40003f04100 */
[----:B------:R-:W-:-:S11]  /*0310*/  MOV R7, R5 ;  /* 0x0000000500077202 */ /* 0x000fd60000000f00 */
[----:B-1----:R-:W-:Y:S05]  /*0320*/  @P0 BRA `(.L_x_4) ;  /* 0xfffffffc00c80947 */ /* 0x002fea000383ffff */
.L_x_3:
[----:B------:R-:W-:Y:S05]  /*0330*/  @P1 EXIT ;  /* 0x000000000000194d */ /* 0x000fea0003800000 */
[----:B------:R-:W1:Y:S01]  /*0340*/  S2UR UR5, SR_CgaCtaId ;  /* 0x00000000000579c3 */ /* 0x000e620000008800 */
[----:B------:R-:W-:-:S07]  /*0350*/  UMOV UR4, 0x400 ;  /* 0x0000040000047882 */ /* 0x000fce0000000000 */
[----:B0-----:R-:W0:Y:S01]  /*0360*/  LDC.64 R2, c[0x0][0x398] ;  /* 0x0000e600ff027b82 */ /* 0x001e220000000a00 */
[----:B-1----:R-:W-:Y:S01]  /*0370*/  ULEA UR4, UR5, UR4, 0x18 ;  /* 0x0000000405047291 */ /* 0x002fe2000f8ec0ff */
[----:B0-----:R-:W-:-:S08]  /*0380*/  IMAD.WIDE.U32 R2, R13, 0x4, R2 ;  /* 0x000000040d027825 */ /* 0x001fd000078e0002 */
[----:B------:R-:W0:Y:S04]  /*0390*/  LDS R5, [UR4] ;  /* 0x00000004ff057984 */ /* 0x000e280008000800 */
[----:B0-----:R-:W-:Y:S01]  /*03a0*/  STG.E desc[UR6][R2.64], R5 ;  /* 0x0000000502007986 */ /* 0x001fe2000c101906 */
[----:B------:R-:W-:Y:S05]  /*03b0*/  EXIT ;  /* 0x000000000000794d */ /* 0x000fea0003800000 */
.L_x_5:
[----:B------:R-:W-:-:S00]  /*03c0*/  BRA `(.L_x_5) ;  /* 0xfffffffc00fc7947 */ /* 0x000fc0000383ffff */
[----:B------:R-:W-:-:S00]  /*03d0*/  NOP ;  /* 0x0000000000007918 */ /* 0x000fc00000000000 */
        /* <DEDUP_REMOVED lines=10> */
.L_x_6:


//--------------------- .nv.shared._Z7dot_pdtPfS_iS_ --------------------------
	.section	.nv.shared._Z7dot_pdtPfS_iS_,"aw",@nobits
	.sectionflags	@""
	.align	4
.nv.shared._Z7dot_pdtPfS_iS_:
	.zero		5120


//--------------------- .nv.shared.reserved.0     --------------------------
	.section	.nv.shared.reserved.0,"aw",@nobits
	.weak		__nv_reservedSMEM_offset_0_alias
	.size		__nv_reservedSMEM_offset_0_alias, 0, 64
	.other		__nv_reservedSMEM_offset_0_alias,@"STO_CUDA_RESERVED_SHARED STV_DEFAULT"
__nv_reservedSMEM_offset_0_alias:
	.zero		0
	.zero		64


//--------------------- .nv.constant0._Z7dot_pdtPfS_iS_ --------------------------
	.section	.nv.constant0._Z7dot_pdtPfS_iS_,"a",@progbits
	.sectionflags	@""
	.align	4
.nv.constant0._Z7dot_pdtPfS_iS_:
	.zero		928


//--------------------- SYMBOLS --------------------------

	.type		.nv.reservedSmem.offset0,@object
	.size		.nv.reservedSmem.offset0,0x4
	.type		.nv.reservedSmem.cap,@object
	.size		.nv.reservedSmem.cap,0x4
